	.headerflags	@"EF_CUDA_TEXMODE_UNIFIED EF_CUDA_64BIT_ADDRESS EF_CUDA_SM86 EF_CUDA_VIRTUAL_SM(EF_CUDA_SM86)"
	.elftype	@"ET_EXEC"


//--------------------- .nv.info                  --------------------------
	.section	.nv.info,"",@"SHT_CUDA_INFO"
	.align	4


	//----- nvinfo : EIATTR_REGCOUNT
	.align		4
        /*0000*/ 	.byte	0x04, 0x2f
        /*0002*/ 	.short	(.L_2 - .L_1)
	.align		4
.L_1:
        /*0004*/ 	.word	index@(triton__0d1d2d3d4d5d67de)
        /*0008*/ 	.word	0x00000028


	//----- nvinfo : EIATTR_MAX_STACK_SIZE
	.align		4
.L_2:
        /*000c*/ 	.byte	0x04, 0x23
        /*000e*/ 	.short	(.L_4 - .L_3)
	.align		4
.L_3:
        /*0010*/ 	.word	index@(triton__0d1d2d3d4d5d67de)
        /*0014*/ 	.word	0x00000000


	//----- nvinfo : EIATTR_MIN_STACK_SIZE
	.align		4
.L_4:
        /*0018*/ 	.byte	0x04, 0x12
        /*001a*/ 	.short	(.L_6 - .L_5)
	.align		4
.L_5:
        /*001c*/ 	.word	index@(triton__0d1d2d3d4d5d67de)
        /*0020*/ 	.word	0x00000000


	//----- nvinfo : EIATTR_FRAME_SIZE
	.align		4
.L_6:
        /*0024*/ 	.byte	0x04, 0x11
        /*0026*/ 	.short	(.L_8 - .L_7)
	.align		4
.L_7:
        /*0028*/ 	.word	index@(triton__0d1d2d3d4d5d67de)
        /*002c*/ 	.word	0x00000000
.L_8:


//--------------------- .nv.info.triton__0d1d2d3d4d5d67de --------------------------
	.section	.nv.info.triton__0d1d2d3d4d5d67de,"",@"SHT_CUDA_INFO"
	.align	4


	//----- nvinfo : EIATTR_CUDA_API_VERSION
	.align		4
        /*0000*/ 	.byte	0x04, 0x37
        /*0002*/ 	.short	(.L_10 - .L_9)
.L_9:
        /*0004*/ 	.word	0x0000007b


	//----- nvinfo : EIATTR_SW2861232_WAR
	.align		4
.L_10:
        /*0008*/ 	.byte	0x01, 0x35
	.zero		2


	//----- nvinfo : EIATTR_PARAM_CBANK
	.align		4
        /*000c*/ 	.byte	0x04, 0x0a
        /*000e*/ 	.short	(.L_12 - .L_11)
	.align		4
.L_11:
        /*0010*/ 	.word	index@(.nv.constant0.triton__0d1d2d3d4d5d67de)
        /*0014*/ 	.short	0x0160
        /*0016*/ 	.short	0x0038


	//----- nvinfo : EIATTR_CBANK_PARAM_SIZE
	.align		4
.L_12:
        /*0018*/ 	.byte	0x03, 0x19
        /*001a*/ 	.short	0x0038


	//----- nvinfo : EIATTR_KPARAM_INFO
	.align		4
        /*001c*/ 	.byte	0x04, 0x17
        /*001e*/ 	.short	(.L_14 - .L_13)
.L_13:
        /*0020*/ 	.word	0x00000000
        /*0024*/ 	.short	0x0007
        /*0026*/ 	.short	0x0034
        /*0028*/ 	.byte	0x00, 0xf0, 0x11, 0x00


	//----- nvinfo : EIATTR_KPARAM_INFO
	.align		4
.L_14:
        /*002c*/ 	.byte	0x04, 0x17
        /*002e*/ 	.short	(.L_16 - .L_15)
.L_15:
        /*0030*/ 	.word	0x00000000
        /*0034*/ 	.short	0x0006
        /*0036*/ 	.short	0x0030
        /*0038*/ 	.byte	0x00, 0xf0, 0x11, 0x00


	//----- nvinfo : EIATTR_KPARAM_INFO
	.align		4
.L_16:
        /*003c*/ 	.byte	0x04, 0x17
        /*003e*/ 	.short	(.L_18 - .L_17)
.L_17:
        /*0040*/ 	.word	0x00000000
        /*0044*/ 	.short	0x0005
        /*0046*/ 	.short	0x0028
        /*0048*/ 	.byte	0x00, 0xf0, 0x21, 0x00


	//----- nvinfo : EIATTR_KPARAM_INFO
	.align		4
.L_18:
        /*004c*/ 	.byte	0x04, 0x17
        /*004e*/ 	.short	(.L_20 - .L_19)
.L_19:
        /*0050*/ 	.word	0x00000000
        /*0054*/ 	.short	0x0004
        /*0056*/ 	.short	0x0020
        /*0058*/ 	.byte	0x00, 0xf0, 0x21, 0x00


	//----- nvinfo : EIATTR_KPARAM_INFO
	.align		4
.L_20:
        /*005c*/ 	.byte	0x04, 0x17
        /*005e*/ 	.short	(.L_22 - .L_21)
.L_21:
        /*0060*/ 	.word	0x00000000
        /*0064*/ 	.short	0x0003
        /*0066*/ 	.short	0x0018
        /*0068*/ 	.byte	0x00, 0xf0, 0x21, 0x00


	//----- nvinfo : EIATTR_KPARAM_INFO
	.align		4
.L_22:
        /*006c*/ 	.byte	0x04, 0x17
        /*006e*/ 	.short	(.L_24 - .L_23)
.L_23:
        /*0070*/ 	.word	0x00000000
        /*0074*/ 	.short	0x0002
        /*0076*/ 	.short	0x0010
        /*0078*/ 	.byte	0x00, 0xf0, 0x21, 0x00


	//----- nvinfo : EIATTR_KPARAM_INFO
	.align		4
.L_24:
        /*007c*/ 	.byte	0x04, 0x17
        /*007e*/ 	.short	(.L_26 - .L_25)
.L_25:
        /*0080*/ 	.word	0x00000000
        /*0084*/ 	.short	0x0001
        /*0086*/ 	.short	0x0008
        /*0088*/ 	.byte	0x00, 0xf0, 0x21, 0x00


	//----- nvinfo : EIATTR_KPARAM_INFO
	.align		4
.L_26:
        /*008c*/ 	.byte	0x04, 0x17
        /*008e*/ 	.short	(.L_28 - .L_27)
.L_27:
        /*0090*/ 	.word	0x00000000
        /*0094*/ 	.short	0x0000
        /*0096*/ 	.short	0x0000
        /*0098*/ 	.byte	0x00, 0xf0, 0x21, 0x00


	//----- nvinfo : EIATTR_MAXREG_COUNT
	.align		4
.L_28:
        /*009c*/ 	.byte	0x03, 0x1b
        /*009e*/ 	.short	0x00ff


	//----- nvinfo : EIATTR_COOP_GROUP_MASK_REGIDS
	.align		4
        /*00a0*/ 	.byte	0x04, 0x29
        /*00a2*/ 	.short	(.L_30 - .L_29)


	//   ....[0]....
.L_29:
        /*00a4*/ 	.word	0xffffffff


	//   ....[1]....
        /*00a8*/ 	.word	0xffffffff


	//   ....[2]....
        /*00ac*/ 	.word	0xffffffff


	//   ....[3]....
        /*00b0*/ 	.word	0xffffffff


	//   ....[4]....
        /*00b4*/ 	.word	0xffffffff


	//   ....[5]....
        /*00b8*/ 	.word	0xffffffff


	//   ....[6]....
        /*00bc*/ 	.word	0xffffffff


	//   ....[7]....
        /*00c0*/ 	.word	0xffffffff


	//   ....[8]....
        /*00c4*/ 	.word	0xffffffff


	//   ....[9]....
        /*00c8*/ 	.word	0xffffffff


	//   ....[10]....
        /*00cc*/ 	.word	0xffffffff


	//   ....[11]....
        /*00d0*/ 	.word	0xffffffff


	//   ....[12]....
        /*00d4*/ 	.word	0xffffffff


	//   ....[13]....
        /*00d8*/ 	.word	0xffffffff


	//   ....[14]....
        /*00dc*/ 	.word	0xffffffff


	//   ....[15]....
        /*00e0*/ 	.word	0xffffffff


	//----- nvinfo : EIATTR_COOP_GROUP_INSTR_OFFSETS
	.align		4
.L_30:
        /*00e4*/ 	.byte	0x04, 0x28
        /*00e6*/ 	.short	(.L_32 - .L_31)


	//   ....[0]....
.L_31:
        /*00e8*/ 	.word	0x00000710


	//   ....[1]....
        /*00ec*/ 	.word	0x00000730


	//   ....[2]....
        /*00f0*/ 	.word	0x00000750


	//   ....[3]....
        /*00f4*/ 	.word	0x00000770


	//   ....[4]....
        /*00f8*/ 	.word	0x00000790


	//   ....[5]....
        /*00fc*/ 	.word	0x000007f0


	//   ....[6]....
        /*0100*/ 	.word	0x00000810


	//   ....[7]....
        /*0104*/ 	.word	0x00000830


	//   ....[8]....
        /*0108*/ 	.word	0x00001120


	//   ....[9]....
        /*010c*/ 	.word	0x00001140


	//   ....[10]....
        /*0110*/ 	.word	0x00001160


	//   ....[11]....
        /*0114*/ 	.word	0x00001180


	//   ....[12]....
        /*0118*/ 	.word	0x000011a0


	//   ....[13]....
        /*011c*/ 	.word	0x00001200


	//   ....[14]....
        /*0120*/ 	.word	0x00001220


	//   ....[15]....
        /*0124*/ 	.word	0x00001240


	//----- nvinfo : EIATTR_EXIT_INSTR_OFFSETS
	.align		4
.L_32:
        /*0128*/ 	.byte	0x04, 0x1c
        /*012a*/ 	.short	(.L_34 - .L_33)


	//   ....[0]....
.L_33:
        /*012c*/ 	.word	0x00001b70


	//----- nvinfo : EIATTR_MAX_THREADS
	.align		4
.L_34:
        /*0130*/ 	.byte	0x04, 0x05
        /*0132*/ 	.short	(.L_36 - .L_35)
.L_35:
        /*0134*/ 	.word	0x00000100
        /*0138*/ 	.word	0x00000001
        /*013c*/ 	.word	0x00000001
.L_36:


//--------------------- .nv.rel.action            --------------------------
	.section	.nv.rel.action,"",@"SHT_CUDA_RELOCINFO"
	.align	8
	.sectionentsize	8
        /*0000*/ 	.byte	0x73, 0x00, 0x00, 0x00, 0x00, 0x00, 0x00, 0x00, 0x00, 0x00, 0x00, 0x11, 0x25, 0x00, 0x05, 0x36


//--------------------- .nv.constant0.triton__0d1d2d3d4d5d67de --------------------------
	.section	.nv.constant0.triton__0d1d2d3d4d5d67de,"a",@progbits
	.align	4
.nv.constant0.triton__0d1d2d3d4d5d67de:
	.zero		408


//--------------------- .text.triton__0d1d2d3d4d5d67de --------------------------
	.section	.text.triton__0d1d2d3d4d5d67de,"ax",@progbits
	.sectionflags	@"SHF_BARRIERS=1"
	.sectioninfo	@"SHI_REGISTERS=40"
	.align	128
        .global         triton__0d1d2d3d4d5d67de
        .type           triton__0d1d2d3d4d5d67de,@function
        .size           triton__0d1d2d3d4d5d67de,(.L_x_3 - triton__0d1d2d3d4d5d67de)
        .other          triton__0d1d2d3d4d5d67de,@"STO_CUDA_ENTRY STV_DEFAULT"
triton__0d1d2d3d4d5d67de:
.text.triton__0d1d2d3d4d5d67de:
[----:B------:R-:W-:-:S02]  /*0000*/  MOV R1, c[0x0][0x28] ;  /* 0x00000a0000017a02 */ /* 0x000fc40000000f00 */
[----:B------:R-:W0:Y:S01]  /*0010*/  S2R R2, SR_TID.X ;  /* 0x0000000000027919 */ /* 0x000e220000002100 */
[----:B------:R-:W-:Y:S01]  /*0020*/  MOV R15, 0x2 ;  /* 0x00000002000f7802 */ /* 0x000fe20000000f00 */
[----:B------:R-:W-:Y:S01]  /*0030*/  CS2R R8, SRZ ;  /* 0x0000000000087805 */ /* 0x000fe2000001ff00 */
[----:B------:R-:W-:Y:S01]  /*0040*/  CS2R R10, SRZ ;  /* 0x00000000000a7805 */ /* 0x000fe2000001ff00 */
[----:B------:R-:W1:Y:S01]  /*0050*/  S2R R0, SR_CTAID.X ;  /* 0x0000000000007919 */ /* 0x000e620000002500 */
[----:B------:R-:W-:Y:S01]  /*0060*/  CS2R R4, SRZ ;  /* 0x0000000000047805 */ /* 0x000fe2000001ff00 */
[----:B------:R-:W-:Y:S01]  /*0070*/  ULDC.64 UR6, c[0x0][0x118] ;  /* 0x0000460000067ab9 */ /* 0x000fe20000000a00 */
[----:B0-----:R-:W-:-:S04]  /*0080*/  LOP3.LUT R16, R2, 0xff, RZ, 0xc0, !PT ;  /* 0x000000ff02107812 */ /* 0x001fc800078ec0ff */
[----:B------:R-:W-:Y:S02]  /*0090*/  SHF.L.U32 R33, R16, 0x3, RZ ;  /* 0x0000000310217819 */ /* 0x000fe400000006ff */
[C---:B-1----:R-:W-:Y:S02]  /*00a0*/  ISETP.GE.AND P1, PT, R0.reuse, 0x4, PT ;  /* 0x000000040000780c */ /* 0x042fe40003f26270 */
[----:B------:R-:W-:Y:S01]  /*00b0*/  IADD3 R7, R33, 0x800, RZ ;  /* 0x0000080021077810 */ /* 0x000fe20007ffe0ff */
[----:B------:R-:W-:-:S03]  /*00c0*/  IMAD R12, R0, 0x900, R33 ;  /* 0x00000900000c7824 */ /* 0x000fc600078e0221 */
[----:B------:R-:W-:Y:S01]  /*00d0*/  ISETP.LT.U32.AND P0, PT, R7, 0x900, !P1 ;  /* 0x000009000700780c */ /* 0x000fe20004f01070 */
[----:B------:R-:W-:Y:S02]  /*00e0*/  IMAD R14, R0, 0x900, R7 ;  /* 0x00000900000e7824 */ /* 0x000fe400078e0207 */
[----:B------:R-:W-:Y:S01]  /*00f0*/  CS2R R6, SRZ ;  /* 0x0000000000067805 */ /* 0x000fe2000001ff00 */
[----:B------:R-:W-:-:S04]  /*0100*/  IMAD.WIDE R12, R12, R15, c[0x0][0x160] ;  /* 0x000058000c0c7625 */ /* 0x000fc800078e020f */
[----:B------:R-:W-:Y:S01]  /*0110*/  IMAD.WIDE R14, R14, R15, c[0x0][0x160] ;  /* 0x000058000e0e7625 */ /* 0x000fe200078e020f */
[----:B------:R-:W2:Y:S04]  /*0120*/  @!P1 LDG.E.EL.128 R8, [R12.64] ;  /* 0x000000060c089981 */ /* 0x000ea8000c2e1d00 */
[----:B------:R-:W3:Y:S01]  /*0130*/  @P0 LDG.E.EL.128 R4, [R14.64] ;  /* 0x000000060e040981 */ /* 0x000ee2000c2e1d00 */
[C---:B------:R-:W-:Y:S01]  /*0140*/  LOP3.LUT P2, RZ, R2.reuse, 0x1f, RZ, 0xc0, !PT ;  /* 0x0000001f02ff7812 */ /* 0x040fe2000784c0ff */
[----:B------:R-:W-:Y:S01]  /*0150*/  CS2R R24, SRZ ;  /* 0x0000000000187805 */ /* 0x000fe2000001ff00 */
[----:B------:R-:W-:Y:S01]  /*0160*/  ISETP.GE.AND P3, PT, R2, 0x8, PT ;  /* 0x000000080200780c */ /* 0x000fe20003f66270 */
[----:B------:R-:W-:Y:S01]  /*0170*/  CS2R R26, SRZ ;  /* 0x00000000001a7805 */ /* 0x000fe2000001ff00 */
[----:B------:R-:W-:Y:S01]  /*0180*/  CS2R R30, SRZ ;  /* 0x00000000001e7805 */ /* 0x000fe2000001ff00 */
[----:B------:R-:W-:Y:S01]  /*0190*/  MOV R32, RZ ;  /* 0x000000ff00207202 */ /* 0x000fe20000000f00 */
[----:B------:R-:W-:Y:S01]  /*01a0*/  UPLOP3.LUT UP0, UPT, UPT, UPT, UPT, 0x80, 0x0 ;  /* 0x000000000000789c */ /* 0x000fe20003f0f070 */
[----:B------:R-:W-:Y:S01]  /*01b0*/  MOV R36, RZ ;  /* 0x000000ff00247202 */ /* 0x000fe20000000f00 */
[----:B------:R-:W-:Y:S01]  /*01c0*/  UMOV UR4, URZ ;  /* 0x0000003f00047c82 */ /* 0x000fe20008000000 */
[----:B--2---:R-:W-:-:S02]  /*01d0*/  SEL R8, R8, RZ, !P1 ;  /* 0x000000ff08087207 */ /* 0x004fc40004800000 */
[----:B------:R-:W-:Y:S02]  /*01e0*/  SEL R9, R9, RZ, !P1 ;  /* 0x000000ff09097207 */ /* 0x000fe40004800000 */
[----:B---3--:R-:W-:Y:S02]  /*01f0*/  SEL R17, R4, RZ, P0 ;  /* 0x000000ff04117207 */ /* 0x008fe40000000000 */
[C---:B------:R-:W-:Y:S02]  /*0200*/  PRMT R4, R8.reuse, 0x7632, R4 ;  /* 0x0000763208047816 */ /* 0x040fe40000000004 */
[C---:B------:R-:W-:Y:S01]  /*0210*/  PRMT R18, R17.reuse, 0x7632, R18 ;  /* 0x0000763211127816 */ /* 0x040fe20000000012 */
[----:B------:R-:W-:Y:S01]  /*0220*/  IMAD.U32 R17, R17, 0x10000, RZ ;  /* 0x0001000011117824 */ /* 0x000fe200078e00ff */
[----:B------:R-:W-:Y:S02]  /*0230*/  SHF.L.U32 R8, R8, 0x10, RZ ;  /* 0x0000001008087819 */ /* 0x000fe400000006ff */
[----:B------:R-:W-:Y:S01]  /*0240*/  SHF.L.U32 R4, R4, 0x10, RZ ;  /* 0x0000001004047819 */ /* 0x000fe200000006ff */
[----:B------:R-:W-:Y:S01]  /*0250*/  FMUL R17, R17, R17 ;  /* 0x0000001111117220 */ /* 0x000fe20000400000 */
[----:B------:R-:W-:Y:S01]  /*0260*/  SHF.L.U32 R18, R18, 0x10, RZ ;  /* 0x0000001012127819 */ /* 0x000fe200000006ff */
[----:B------:R-:W-:Y:S01]  /*0270*/  FMUL R8, R8, R8 ;  /* 0x0000000808087220 */ /* 0x000fe20000400000 */
[----:B------:R-:W-:Y:S01]  /*0280*/  SEL R10, R10, RZ, !P1 ;  /* 0x000000ff0a0a7207 */ /* 0x000fe20004800000 */
[----:B------:R-:W-:Y:S01]  /*0290*/  FMUL R4, R4, R4 ;  /* 0x0000000404047220 */ /* 0x000fe20000400000 */
[----:B------:R-:W-:Y:S01]  /*02a0*/  FSEL R17, R17, -RZ, P0 ;  /* 0x800000ff11117208 */ /* 0x000fe20000000000 */
[----:B------:R-:W-:Y:S01]  /*02b0*/  FMUL R18, R18, R18 ;  /* 0x0000001212127220 */ /* 0x000fe20000400000 */
[----:B------:R-:W-:-:S02]  /*02c0*/  FSEL R8, R8, RZ, !P1 ;  /* 0x000000ff08087208 */ /* 0x000fc40004800000 */
[----:B------:R-:W-:Y:S02]  /*02d0*/  FSEL R15, R4, RZ, !P1 ;  /* 0x000000ff040f7208 */ /* 0x000fe40004800000 */
[----:B------:R-:W-:Y:S01]  /*02e0*/  SEL R6, R6, RZ, P0 ;  /* 0x000000ff06067207 */ /* 0x000fe20000000000 */
[----:B------:R-:W-:Y:S01]  /*02f0*/  FADD R4, R8, R17 ;  /* 0x0000001108047221 */ /* 0x000fe20000000000 */
[----:B------:R-:W-:Y:S02]  /*0300*/  SEL R8, R5, RZ, P0 ;  /* 0x000000ff05087207 */ /* 0x000fe40000000000 */
[----:B------:R-:W-:Y:S02]  /*0310*/  PRMT R5, R9, 0x7632, R5 ;  /* 0x0000763209057816 */ /* 0x000fe40000000005 */
[----:B------:R-:W-:Y:S02]  /*0320*/  PRMT R12, R8, 0x7632, R12 ;  /* 0x00007632080c7816 */ /* 0x000fe4000000000c */
[----:B------:R-:W-:-:S02]  /*0330*/  SHF.L.U32 R5, R5, 0x10, RZ ;  /* 0x0000001005057819 */ /* 0x000fc400000006ff */
[----:B------:R-:W-:Y:S02]  /*0340*/  SHF.L.U32 R12, R12, 0x10, RZ ;  /* 0x000000100c0c7819 */ /* 0x000fe400000006ff */
[----:B------:R-:W-:Y:S01]  /*0350*/  SHF.L.U32 R9, R9, 0x10, RZ ;  /* 0x0000001009097819 */ /* 0x000fe200000006ff */
[----:B------:R-:W-:Y:S01]  /*0360*/  FMUL R5, R5, R5 ;  /* 0x0000000505057220 */ /* 0x000fe20000400000 */
[----:B------:R-:W-:Y:S01]  /*0370*/  SHF.L.U32 R13, R8, 0x10, RZ ;  /* 0x00000010080d7819 */ /* 0x000fe200000006ff */
[----:B------:R-:W-:Y:S01]  /*0380*/  FMUL R12, R12, R12 ;  /* 0x0000000c0c0c7220 */ /* 0x000fe20000400000 */
[----:B------:R-:W-:Y:S01]  /*0390*/  FSEL R18, R18, -RZ, P0 ;  /* 0x800000ff12127208 */ /* 0x000fe20000000000 */
[----:B------:R-:W-:Y:S01]  /*03a0*/  FMUL R9, R9, R9 ;  /* 0x0000000909097220 */ /* 0x000fe20000400000 */
[----:B------:R-:W-:Y:S01]  /*03b0*/  IMAD.U32 R8, R10, 0x10000, RZ ;  /* 0x000100000a087824 */ /* 0x000fe200078e00ff */
[----:B------:R-:W-:Y:S01]  /*03c0*/  FMUL R14, R13, R13 ;  /* 0x0000000d0d0e7220 */ /* 0x000fe20000400000 */
[----:B------:R-:W-:Y:S01]  /*03d0*/  SHF.L.U32 R13, R6, 0x10, RZ ;  /* 0x00000010060d7819 */ /* 0x000fe200000006ff */
[----:B------:R-:W-:Y:S01]  /*03e0*/  FADD R15, R15, R18 ;  /* 0x000000120f0f7221 */ /* 0x000fe20000000000 */
[----:B------:R-:W-:Y:S01]  /*03f0*/  PRMT R10, R10, 0x7632, R10 ;  /* 0x000076320a0a7816 */ /* 0x000fe2000000000a */
[----:B------:R-:W-:Y:S01]  /*0400*/  FMUL R8, R8, R8 ;  /* 0x0000000808087220 */ /* 0x000fe20000400000 */
[----:B------:R-:W-:Y:S01]  /*0410*/  PRMT R6, R6, 0x7632, R6 ;  /* 0x0000763206067816 */ /* 0x000fe20000000006 */
[----:B------:R-:W-:Y:S01]  /*0420*/  FMUL R13, R13, R13 ;  /* 0x0000000d0d0d7220 */ /* 0x000fe20000400000 */
[----:B------:R-:W-:Y:S01]  /*0430*/  FSEL R5, R5, RZ, !P1 ;  /* 0x000000ff05057208 */ /* 0x000fe20004800000 */
[----:B------:R-:W-:Y:S01]  /*0440*/  IMAD.U32 R10, R10, 0x10000, RZ ;  /* 0x000100000a0a7824 */ /* 0x000fe200078e00ff */
[----:B------:R-:W-:Y:S01]  /*0450*/  FSEL R12, R12, -RZ, P0 ;  /* 0x800000ff0c0c7208 */ /* 0x000fe20000000000 */
[----:B------:R-:W-:Y:S01]  /*0460*/  FADD R15, R4, R15 ;  /* 0x0000000f040f7221 */ /* 0x000fe20000000000 */
[----:B------:R-:W-:Y:S01]  /*0470*/  FSEL R9, R9, RZ, !P1 ;  /* 0x000000ff09097208 */ /* 0x000fe20004800000 */
[----:B------:R-:W-:Y:S01]  /*0480*/  FMUL R10, R10, R10 ;  /* 0x0000000a0a0a7220 */ /* 0x000fe20000400000 */
[----:B------:R-:W-:Y:S01]  /*0490*/  FSEL R14, R14, -RZ, P0 ;  /* 0x800000ff0e0e7208 */ /* 0x000fe20000000000 */
[----:B------:R-:W-:Y:S01]  /*04a0*/  FADD R12, R5, R12 ;  /* 0x0000000c050c7221 */ /* 0x000fe20000000000 */
[----:B------:R-:W-:-:S02]  /*04b0*/  SEL R11, R11, RZ, !P1 ;  /* 0x000000ff0b0b7207 */ /* 0x000fc40004800000 */
[----:B------:R-:W-:Y:S01]  /*04c0*/  SEL R7, R7, RZ, P0 ;  /* 0x000000ff07077207 */ /* 0x000fe20000000000 */
[----:B------:R-:W-:Y:S01]  /*04d0*/  FADD R14, R9, R14 ;  /* 0x0000000e090e7221 */ /* 0x000fe20000000000 */
[----:B------:R-:W-:Y:S02]  /*04e0*/  SHF.L.U32 R6, R6, 0x10, RZ ;  /* 0x0000001006067819 */ /* 0x000fe400000006ff */
[----:B------:R-:W-:Y:S01]  /*04f0*/  PRMT R4, R11, 0x7632, R4 ;  /* 0x000076320b047816 */ /* 0x000fe20000000004 */
[----:B------:R-:W-:Y:S01]  /*0500*/  FADD R15, R14, R15 ;  /* 0x0000000f0e0f7221 */ /* 0x000fe20000000000 */
[----:B------:R-:W-:Y:S01]  /*0510*/  SHF.L.U32 R5, R7, 0x10, RZ ;  /* 0x0000001007057819 */ /* 0x000fe200000006ff */
[----:B------:R-:W-:Y:S01]  /*0520*/  FMUL R6, R6, R6 ;  /* 0x0000000606067220 */ /* 0x000fe20000400000 */
[----:B------:R-:W-:Y:S01]  /*0530*/  SHF.L.U32 R11, R11, 0x10, RZ ;  /* 0x000000100b0b7819 */ /* 0x000fe200000006ff */
[----:B------:R-:W-:Y:S01]  /*0540*/  FADD R12, R12, R15 ;  /* 0x0000000f0c0c7221 */ /* 0x000fe20000000000 */
[----:B------:R-:W-:Y:S01]  /*0550*/  PRMT R7, R7, 0x7632, R7 ;  /* 0x0000763207077816 */ /* 0x000fe20000000007 */
[----:B------:R-:W-:Y:S01]  /*0560*/  FMUL R5, R5, R5 ;  /* 0x0000000505057220 */ /* 0x000fe20000400000 */
[----:B------:R-:W-:Y:S01]  /*0570*/  FSEL R8, R8, RZ, !P1 ;  /* 0x000000ff08087208 */ /* 0x000fe20004800000 */
[----:B------:R-:W-:Y:S01]  /*0580*/  FMUL R11, R11, R11 ;  /* 0x0000000b0b0b7220 */ /* 0x000fe20000400000 */
[----:B------:R-:W-:-:S02]  /*0590*/  FSEL R13, R13, -RZ, P0 ;  /* 0x800000ff0d0d7208 */ /* 0x000fc40000000000 */
[----:B------:R-:W-:Y:S02]  /*05a0*/  SHF.L.U32 R4, R4, 0x10, RZ ;  /* 0x0000001004047819 */ /* 0x000fe400000006ff */
[----:B------:R-:W-:Y:S01]  /*05b0*/  SHF.L.U32 R7, R7, 0x10, RZ ;  /* 0x0000001007077819 */ /* 0x000fe200000006ff */
[----:B------:R-:W-:Y:S01]  /*05c0*/  FADD R13, R8, R13 ;  /* 0x0000000d080d7221 */ /* 0x000fe20000000000 */
[----:B------:R-:W-:Y:S01]  /*05d0*/  FSEL R9, R10, RZ, !P1 ;  /* 0x000000ff0a097208 */ /* 0x000fe20004800000 */
[----:B------:R-:W-:Y:S01]  /*05e0*/  FMUL R4, R4, R4 ;  /* 0x0000000404047220 */ /* 0x000fe20000400000 */
[----:B------:R-:W-:Y:S01]  /*05f0*/  FSEL R6, R6, -RZ, P0 ;  /* 0x800000ff06067208 */ /* 0x000fe20000000000 */
[----:B------:R-:W-:Y:S01]  /*0600*/  FMUL R7, R7, R7 ;  /* 0x0000000707077220 */ /* 0x000fe20000400000 */
[----:B------:R-:W-:Y:S01]  /*0610*/  FSEL R8, R11, RZ, !P1 ;  /* 0x000000ff0b087208 */ /* 0x000fe20004800000 */
[----:B------:R-:W-:Y:S01]  /*0620*/  FADD R13, R13, R12 ;  /* 0x0000000c0d0d7221 */ /* 0x000fe20000000000 */
[----:B------:R-:W-:Y:S01]  /*0630*/  FSEL R5, R5, -RZ, P0 ;  /* 0x800000ff05057208 */ /* 0x000fe20000000000 */
[----:B------:R-:W-:Y:S01]  /*0640*/  FADD R6, R9, R6 ;  /* 0x0000000609067221 */ /* 0x000fe20000000000 */
[----:B------:R-:W-:-:S02]  /*0650*/  FSEL R4, R4, RZ, !P1 ;  /* 0x000000ff04047208 */ /* 0x000fc40004800000 */
[----:B------:R-:W-:Y:S01]  /*0660*/  FSEL R7, R7, -RZ, P0 ;  /* 0x800000ff07077208 */ /* 0x000fe20000000000 */
[----:B------:R-:W-:Y:S01]  /*0670*/  FADD R5, R8, R5 ;  /* 0x0000000508057221 */ /* 0x000fe20000000000 */
[----:B------:R-:W-:Y:S01]  /*0680*/  FADD R6, R6, R13 ;  /* 0x0000000d06067221 */ /* 0x000fe20000000000 */
[----:B------:R-:W-:Y:S02]  /*0690*/  SHF.R.U32.HI R10, RZ, 0x3, R2 ;  /* 0x00000003ff0a7819 */ /* 0x000fe40000011602 */
[----:B------:R-:W-:Y:S01]  /*06a0*/  FADD R7, R4, R7 ;  /* 0x0000000704077221 */ /* 0x000fe20000000000 */
[----:B------:R-:W-:Y:S01]  /*06b0*/  FADD R6, R5, R6 ;  /* 0x0000000605067221 */ /* 0x000fe20000000000 */
[----:B------:R-:W-:Y:S02]  /*06c0*/  LOP3.LUT R10, R10, 0x1c, RZ, 0xc0, !PT ;  /* 0x0000001c0a0a7812 */ /* 0x000fe400078ec0ff */
[----:B------:R-:W-:Y:S01]  /*06d0*/  LOP3.LUT P0, RZ, R2, 0x7, RZ, 0xc0, !PT ;  /* 0x0000000702ff7812 */ /* 0x000fe2000780c0ff */
[----:B------:R-:W-:Y:S01]  /*06e0*/  FADD R6, R7, R6 ;  /* 0x0000000607067221 */ /* 0x000fe20000000000 */
[----:B------:R-:W-:-:S02]  /*06f0*/  ISETP.EQ.AND P1, PT, R16, RZ, !P1 ;  /* 0x000000ff1000720c */ /* 0x000fc40004f22270 */
[----:B------:R-:W-:Y:S02]  /*0700*/  ISETP.LT.AND P0, PT, R2, 0x8, !P0 ;  /* 0x000000080200780c */ /* 0x000fe40004701270 */
[----:B------:R-:W0:Y:S02]  /*0710*/  SHFL.BFLY PT, R5, R6, 0x10, 0x1f ;  /* 0x0e001f0006057f89 */ /* 0x000e2400000e0000 */
[----:B0-----:R-:W-:-:S05]  /*0720*/  FADD R5, R6, R5 ;  /* 0x0000000506057221 */ /* 0x001fca0000000000 */
        /* <DEDUP_REMOVED lines=8> */
[----:B------:R-:W-:Y:S04]  /*07b0*/  @!P2 STS [R10], R9 ;  /* 0x000000090a00a388 */ /* 0x000fe80000000800 */
[----:B------:R-:W-:Y:S06]  /*07c0*/  BAR.SYNC 0x0 ;  /* 0x0000000000007b1d */ /* 0x000fec0000000000 */
[----:B------:R-:W0:Y:S01]  /*07d0*/  @!P3 LDS R3, [R2.X4] ;  /* 0x000000000203b984 */ /* 0x000e220000004800 */
[----:B------:R-:W-:-:S03]  /*07e0*/  MOV R9, 0x39e38e39 ;  /* 0x39e38e3900097802 */ /* 0x000fc60000000f00 */
[----:B0-----:R-:W0:Y:S02]  /*07f0*/  SHFL.BFLY PT, R4, R3, 0x4, 0x1f ;  /* 0x0c801f0003047f89 */ /* 0x001e2400000e0000 */
[----:B0-----:R-:W-:-:S05]  /*0800*/  FADD R4, R3, R4 ;  /* 0x0000000403047221 */ /* 0x001fca0000000000 */
[----:B------:R-:W0:Y:S02]  /*0810*/  SHFL.BFLY PT, R5, R4, 0x2, 0x1f ;  /* 0x0c401f0004057f89 */ /* 0x000e2400000e0000 */
[----:B0-----:R-:W-:-:S05]  /*0820*/  FADD R5, R4, R5 ;  /* 0x0000000504057221 */ /* 0x001fca0000000000 */
[----:B------:R-:W0:Y:S02]  /*0830*/  SHFL.BFLY PT, R6, R5, 0x1, 0x1f ;  /* 0x0c201f0005067f89 */ /* 0x000e2400000e0000 */
[----:B0-----:R-:W-:Y:S01]  /*0840*/  FADD R7, R5, R6 ;  /* 0x0000000605077221 */ /* 0x001fe20000000000 */
[----:B------:R-:W-:-:S04]  /*0850*/  IMAD.MOV.U32 R5, RZ, RZ, 0x4 ;  /* 0x00000004ff057424 */ /* 0x000fc800078e00ff */
[----:B------:R-:W-:Y:S01]  /*0860*/  @P0 STS [R2.X4], R7 ;  /* 0x0000000702000388 */ /* 0x000fe20000004800 */
[----:B------:R-:W-:-:S03]  /*0870*/  IMAD.WIDE R4, R0, R5, c[0x0][0x180] ;  /* 0x0000600000047625 */ /* 0x000fc600078e0205 */
[----:B------:R-:W-:Y:S06]  /*0880*/  BAR.SYNC 0x0 ;  /* 0x0000000000007b1d */ /* 0x000fec0000000000 */
[----:B------:R-:W0:Y:S04]  /*0890*/  LDS R6, [RZ] ;  /* 0x00000000ff067984 */ /* 0x000e280000000800 */
[----:B------:R-:W-:Y:S06]  /*08a0*/  BAR.SYNC 0x0 ;  /* 0x0000000000007b1d */ /* 0x000fec0000000000 */
[----:B0-----:R-:W-:Y:S01]  /*08b0*/  STS [RZ], R6 ;  /* 0x00000006ff007388 */ /* 0x001fe20000000800 */
[----:B------:R-:W-:-:S03]  /*08c0*/  FFMA R2, R6, R9, 9.9999997473787516356e-06 ;  /* 0x3727c5ac06027423 */ /* 0x000fc60000000009 */
[----:B------:R-:W-:Y:S06]  /*08d0*/  BAR.SYNC 0x0 ;  /* 0x0000000000007b1d */ /* 0x000fec0000000000 */
[----:B------:R-:W0:Y:S01]  /*08e0*/  LDS R3, [RZ] ;  /* 0x00000000ff037984 */ /* 0x000e220000000800 */
[----:B------:R-:W1:Y:S03]  /*08f0*/  MUFU.RSQ R2, R2 ;  /* 0x0000000200027308 */ /* 0x000e660000001400 */
[----:B0-----:R0:W-:Y:S02]  /*0900*/  @P1 STG.E [R4.64], R3 ;  /* 0x0000000304001986 */ /* 0x0011e4000c101906 */
[----:B01----:R-:W-:-:S03]  /*0910*/  IADD3 R3, R33, 0x4, RZ ;  /* 0x0000000421037810 */ /* 0x003fc60007ffe0ff */
.L_x_0:
[C---:B------:R-:W-:Y:S01]  /*0920*/  LOP3.LUT R34, R33.reuse, UR4, RZ, 0xfc, !PT ;  /* 0x0000000421227c12 */ /* 0x040fe2000f8efcff */
[----:B------:R-:W-:Y:S01]  /*0930*/  CS2R R4, SRZ ;  /* 0x0000000000047805 */ /* 0x000fe2000001ff00 */
[----:B------:R-:W-:Y:S01]  /*0940*/  IADD3 R8, P5, R33, UR4, RZ ;  /* 0x0000000421087c10 */ /* 0x000fe2000ffbe0ff */
[----:B------:R-:W-:Y:S01]  /*0950*/  CS2R R6, SRZ ;  /* 0x0000000000067805 */ /* 0x000fe2000001ff00 */
[----:B------:R-:W-:Y:S01]  /*0960*/  ISETP.GE.U32.AND P4, PT, R34, 0x900, PT ;  /* 0x000009002200780c */ /* 0x000fe20003f86070 */
[C---:B------:R-:W-:Y:S01]  /*0970*/  IMAD R28, R0.reuse, 0x900, R34 ;  /* 0x00000900001c7824 */ /* 0x040fe200078e0222 */
[----:B------:R-:W-:Y:S01]  /*0980*/  MOV R17, 0x2 ;  /* 0x0000000200117802 */ /* 0x000fe20000000f00 */
[----:B------:R-:W-:Y:S01]  /*0990*/  IMAD.X R9, RZ, RZ, RZ, P5 ;  /* 0x000000ffff097224 */ /* 0x000fe200028e06ff */
[----:B------:R-:W-:-:S02]  /*09a0*/  ISETP.LT.AND P1, PT, R0, 0x4, !P4 ;  /* 0x000000040000780c */ /* 0x000fc40006721270 */
[----:B------:R-:W-:Y:S01]  /*09b0*/  LEA R22, P5, R8, c[0x0][0x168], 0x2 ;  /* 0x00005a0008167a11 */ /* 0x000fe200078a10ff */
[----:B------:R-:W-:Y:S01]  /*09c0*/  IMAD.WIDE R16, R28, R17, c[0x0][0x160] ;  /* 0x000058001c107625 */ /* 0x000fe200078e0211 */
[----:B------:R-:W-:Y:S01]  /*09d0*/  LOP3.LUT R13, R3, UR4, RZ, 0xfc, !PT ;  /* 0x00000004030d7c12 */ /* 0x000fe2000f8efcff */
[----:B------:R-:W-:Y:S01]  /*09e0*/  CS2R R10, SRZ ;  /* 0x00000000000a7805 */ /* 0x000fe2000001ff00 */
[----:B------:R-:W-:Y:S02]  /*09f0*/  LEA.HI.X R23, R8, c[0x0][0x16c], R9, 0x2, P5 ;  /* 0x00005b0008177a11 */ /* 0x000fe400028f1409 */
[----:B------:R-:W-:Y:S01]  /*0a00*/  MOV R29, 0x4 ;  /* 0x00000004001d7802 */ /* 0x000fe20000000f00 */
[----:B------:R-:W-:Y:S01]  /*0a10*/  CS2R R8, SRZ ;  /* 0x0000000000087805 */ /* 0x000fe2000001ff00 */
[----:B------:R-:W-:Y:S01]  /*0a20*/  IMAD R20, R0, 0x900, R13 ;  /* 0x0000090000147824 */ /* 0x000fe200078e020d */
[----:B------:R-:W-:Y:S02]  /*0a30*/  CS2R R14, SRZ ;  /* 0x00000000000e7805 */ /* 0x000fe4000001ff00 */
[----:B------:R0:W2:Y:S01]  /*0a40*/  @P1 LDG.E.EL.128 R4, [R16.64] ;  /* 0x0000000610041981 */ /* 0x0000a2000c2e1d00 */
[----:B------:R-:W-:Y:S01]  /*0a50*/  CS2R R12, SRZ ;  /* 0x00000000000c7805 */ /* 0x000fe2000001ff00 */
[----:B------:R-:W-:-:S02]  /*0a60*/  IMAD.WIDE R20, R20, R29, c[0x0][0x170] ;  /* 0x00005c0014147625 */ /* 0x000fc400078e021d */
[----:B------:R1:W3:Y:S04]  /*0a70*/  @!P4 LDG.E.EL.128 R8, [R22.64+0x10] ;  /* 0x000010061608c981 */ /* 0x0002e8000c2e1d00 */
[----:B------:R3:W4:Y:S01]  /*0a80*/  @P1 LDG.E.EL.128 R12, [R20.64] ;  /* 0x00000006140c1981 */ /* 0x000722000c2e1d00 */
[----:B------:R-:W-:Y:S01]  /*0a90*/  CS2R R18, SRZ ;  /* 0x0000000000127805 */ /* 0x000fe2000001ff00 */
[----:B0-----:R-:W-:Y:S01]  /*0aa0*/  CS2R R16, SRZ ;  /* 0x0000000000107805 */ /* 0x001fe2000001ff00 */
[----:B------:R-:W-:Y:S01]  /*0ab0*/  IMAD.WIDE.U32 R34, R34, R29, c[0x0][0x168] ;  /* 0x00005a0022227625 */ /* 0x000fe200078e001d */
[----:B-1----:R-:W-:-:S03]  /*0ac0*/  CS2R R22, SRZ ;  /* 0x0000000000167805 */ /* 0x002fc6000001ff00 */
[----:B------:R-:W-:Y:S01]  /*0ad0*/  IMAD.WIDE R28, R28, R29, c[0x0][0x170] ;  /* 0x00005c001c1c7625 */ /* 0x000fe200078e021d */
[----:B------:R0:W5:Y:S01]  /*0ae0*/  @!P4 LDG.E.EL.128 R16, [R34.64] ;  /* 0x000000062210c981 */ /* 0x000162000c2e1d00 */
[----:B--2---:R-:W-:-:S04]  /*0af0*/  SEL R6, R6, RZ, P1 ;  /* 0x000000ff06067207 */ /* 0x004fc80000800000 */
[----:B------:R-:W-:Y:S02]  /*0b00*/  SHF.L.U32 R37, R6, 0x10, RZ ;  /* 0x0000001006257819 */ /* 0x000fe400000006ff */
[----:B---3--:R-:W-:Y:S02]  /*0b10*/  SEL R20, R8, RZ, !P4 ;  /* 0x000000ff08147207 */ /* 0x008fe40006000000 */
[----:B----4-:R-:W-:Y:S01]  /*0b20*/  SEL R8, R12, RZ, P1 ;  /* 0x000000ff0c087207 */ /* 0x010fe20000800000 */
[----:B------:R-:W-:Y:S02]  /*0b30*/  FMUL R21, R37, R2 ;  /* 0x0000000225157220 */ /* 0x000fe40000400000 */
[----:B------:R-:W-:-:S04]  /*0b40*/  FADD R12, R20, 1 ;  /* 0x3f800000140c7421 */ /* 0x000fc80000000000 */
[----:B------:R-:W-:Y:S02]  /*0b50*/  FFMA R8, R21, R12, R8 ;  /* 0x0000000c15087223 */ /* 0x000fe40000000008 */
[----:B------:R-:W-:-:S06]  /*0b60*/  CS2R R20, SRZ ;  /* 0x0000000000147805 */ /* 0x000fcc000001ff00 */
[----:B------:R-:W2:Y:S01]  /*0b70*/  @P1 LDG.E.EL.128 R20, [R28.64] ;  /* 0x000000061c141981 */ /* 0x000ea2000c2e1d00 */
[----:B------:R-:W-:Y:S02]  /*0b80*/  SEL R7, R7, RZ, P1 ;  /* 0x000000ff07077207 */ /* 0x000fe40000800000 */
[----:B------:R-:W-:Y:S02]  /*0b90*/  SEL R10, R10, RZ, !P4 ;  /* 0x000000ff0a0a7207 */ /* 0x000fe40006000000 */
[C---:B0-----:R-:W-:Y:S02]  /*0ba0*/  SHF.L.U32 R35, R7.reuse, 0x10, RZ ;  /* 0x0000001007237819 */ /* 0x041fe400000006ff */
[----:B------:R-:W-:Y:S01]  /*0bb0*/  PRMT R7, R7, 0x7632, R7 ;  /* 0x0000763207077816 */ /* 0x000fe20000000007 */
[----:B------:R-:W-:Y:S01]  /*0bc0*/  FADD R10, R10, 1 ;  /* 0x3f8000000a0a7421 */ /* 0x000fe20000000000 */
[----:B------:R-:W-:Y:S01]  /*0bd0*/  SEL R14, R14, RZ, P1 ;  /* 0x000000ff0e0e7207 */ /* 0x000fe20000800000 */
[----:B------:R-:W-:Y:S01]  /*0be0*/  FMUL R35, R35, R2 ;  /* 0x0000000223237220 */ /* 0x000fe20000400000 */
[----:B------:R-:W-:-:S02]  /*0bf0*/  SEL R11, R11, RZ, !P4 ;  /* 0x000000ff0b0b7207 */ /* 0x000fc40006000000 */
[----:B------:R-:W-:Y:S01]  /*0c00*/  SHF.L.U32 R37, R7, 0x10, RZ ;  /* 0x0000001007257819 */ /* 0x000fe200000006ff */
[----:B------:R-:W-:Y:S01]  /*0c10*/  FFMA R7, R35, R10, R14 ;  /* 0x0000000a23077223 */ /* 0x000fe2000000000e */
[----:B------:R-:W-:Y:S01]  /*0c20*/  SEL R15, R15, RZ, P1 ;  /* 0x000000ff0f0f7207 */ /* 0x000fe20000800000 */
[----:B------:R-:W-:Y:S01]  /*0c30*/  FADD R11, R11, 1 ;  /* 0x3f8000000b0b7421 */ /* 0x000fe20000000000 */
[----:B------:R-:W-:Y:S01]  /*0c40*/  PRMT R6, R6, 0x7632, R6 ;  /* 0x0000763206067816 */ /* 0x000fe20000000006 */
[----:B------:R-:W-:Y:S01]  /*0c50*/  FMUL R10, R37, R2 ;  /* 0x00000002250a7220 */ /* 0x000fe20000400000 */
[----:B------:R-:W-:Y:S01]  /*0c60*/  FMUL R7, R7, R7 ;  /* 0x0000000707077220 */ /* 0x000fe20000400000 */
[----:B------:R-:W-:Y:S02]  /*0c70*/  SEL R9, R9, RZ, !P4 ;  /* 0x000000ff09097207 */ /* 0x000fe40006000000 */
[----:B------:R-:W-:Y:S01]  /*0c80*/  FFMA R10, R10, R11, R15 ;  /* 0x0000000b0a0a7223 */ /* 0x000fe2000000000f */
[----:B------:R-:W-:Y:S01]  /*0c90*/  IMAD.U32 R11, R6, 0x10000, RZ ;  /* 0x00010000060b7824 */ /* 0x000fe200078e00ff */
[----:B------:R-:W-:-:S02]  /*0ca0*/  FMUL R6, R8, R8 ;  /* 0x0000000808067220 */ /* 0x000fc40000400000 */
[----:B------:R-:W-:Y:S01]  /*0cb0*/  FMUL R10, R10, R10 ;  /* 0x0000000a0a0a7220 */ /* 0x000fe20000400000 */
[----:B------:R-:W-:Y:S01]  /*0cc0*/  SEL R13, R13, RZ, P1 ;  /* 0x000000ff0d0d7207 */ /* 0x000fe20000800000 */
[----:B------:R-:W-:Y:S01]  /*0cd0*/  FADD R9, R9, 1 ;  /* 0x3f80000009097421 */ /* 0x000fe20000000000 */
[----:B------:R-:W-:Y:S01]  /*0ce0*/  FSEL R7, R7, -RZ, P1 ;  /* 0x800000ff07077208 */ /* 0x000fe20000800000 */
[----:B------:R-:W-:Y:S01]  /*0cf0*/  FMUL R8, R11, R2 ;  /* 0x000000020b087220 */ /* 0x000fe20000400000 */
[----:B------:R-:W-:Y:S02]  /*0d00*/  FSEL R12, R6, -RZ, P1 ;  /* 0x800000ff060c7208 */ /* 0x000fe40000800000 */
[----:B------:R-:W-:Y:S02]  /*0d10*/  SEL R4, R4, RZ, P1 ;  /* 0x000000ff04047207 */ /* 0x000fe40000800000 */
[----:B------:R-:W-:Y:S02]  /*0d20*/  SEL R6, R5, RZ, P1 ;  /* 0x000000ff05067207 */ /* 0x000fe40000800000 */
[----:B------:R-:W-:Y:S01]  /*0d30*/  FSEL R10, R10, -RZ, P1 ;  /* 0x800000ff0a0a7208 */ /* 0x000fe20000800000 */
[----:B------:R-:W-:Y:S01]  /*0d40*/  FFMA R5, R8, R9, R13 ;  /* 0x0000000908057223 */ /* 0x000fe2000000000d */
[----:B------:R-:W-:Y:S01]  /*0d50*/  FADD R36, R7, R36 ;  /* 0x0000002407247221 */ /* 0x000fe20000000000 */
[----:B------:R-:W-:-:S02]  /*0d60*/  PRMT R7, R4, 0x7632, R7 ;  /* 0x0000763204077816 */ /* 0x000fc40000000007 */
[----:B------:R-:W-:Y:S01]  /*0d70*/  PRMT R9, R6, 0x7632, R9 ;  /* 0x0000763206097816 */ /* 0x000fe20000000009 */
[----:B------:R-:W-:Y:S01]  /*0d80*/  FADD R27, R10, R27 ;  /* 0x0000001b0a1b7221 */ /* 0x000fe20000000000 */
[----:B-----5:R-:W-:Y:S02]  /*0d90*/  SEL R11, R17, RZ, !P4 ;  /* 0x000000ff110b7207 */ /* 0x020fe40006000000 */
[----:B------:R-:W-:Y:S02]  /*0da0*/  SEL R16, R16, RZ, !P4 ;  /* 0x000000ff10107207 */ /* 0x000fe40006000000 */
[----:B------:R-:W-:Y:S02]  /*0db0*/  SEL R10, R18, RZ, !P4 ;  /* 0x000000ff120a7207 */ /* 0x000fe40006000000 */
[----:B------:R-:W-:Y:S02]  /*0dc0*/  SEL R8, R19, RZ, !P4 ;  /* 0x000000ff13087207 */ /* 0x000fe40006000000 */
[----:B------:R-:W-:-:S02]  /*0dd0*/  SHF.L.U32 R13, R4, 0x10, RZ ;  /* 0x00000010040d7819 */ /* 0x000fc400000006ff */
[----:B------:R-:W-:Y:S02]  /*0de0*/  SHF.L.U32 R17, R6, 0x10, RZ ;  /* 0x0000001006117819 */ /* 0x000fe400000006ff */
[----:B------:R-:W-:Y:S02]  /*0df0*/  SHF.L.U32 R15, R7, 0x10, RZ ;  /* 0x00000010070f7819 */ /* 0x000fe400000006ff */
[----:B------:R-:W-:Y:S01]  /*0e00*/  SHF.L.U32 R19, R9, 0x10, RZ ;  /* 0x0000001009137819 */ /* 0x000fe200000006ff */
[----:B------:R-:W-:Y:S01]  /*0e10*/  FADD R10, R10, 1 ;  /* 0x3f8000000a0a7421 */ /* 0x000fe20000000000 */
[----:B------:R-:W-:Y:S01]  /*0e20*/  FADD R16, R16, 1 ;  /* 0x3f80000010107421 */ /* 0x000fe20000000000 */
[-C--:B------:R-:W-:Y:S01]  /*0e30*/  FMUL R9, R13, R2.reuse ;  /* 0x000000020d097220 */ /* 0x080fe20000400000 */
[-C--:B------:R-:W-:Y:S01]  /*0e40*/  FMUL R7, R17, R2.reuse ;  /* 0x0000000211077220 */ /* 0x080fe20000400000 */
[----:B------:R-:W-:Y:S01]  /*0e50*/  FADD R8, R8, 1 ;  /* 0x3f80000008087421 */ /* 0x000fe20000000000 */
[----:B------:R-:W-:Y:S01]  /*0e60*/  FADD R11, R11, 1 ;  /* 0x3f8000000b0b7421 */ /* 0x000fe20000000000 */
[-C--:B------:R-:W-:Y:S01]  /*0e70*/  FMUL R6, R15, R2.reuse ;  /* 0x000000020f067220 */ /* 0x080fe20000400000 */
[----:B------:R-:W-:Y:S01]  /*0e80*/  FMUL R4, R19, R2 ;  /* 0x0000000213047220 */ /* 0x000fe20000400000 */
[----:B------:R-:W-:Y:S01]  /*0e90*/  PLOP3.LUT P4, PT, PT, PT, UP0, 0x80, 0x0 ;  /* 0x000000000000781c */ /* 0x000fe20003f8f008 */
[----:B------:R-:W-:Y:S01]  /*0ea0*/  FMUL R5, R5, R5 ;  /* 0x0000000505057220 */ /* 0x000fe20000400000 */
[----:B------:R-:W-:-:S02]  /*0eb0*/  UPLOP3.LUT UP0, UPT, UPT, UPT, UPT, 0x40, 0x0 ;  /* 0x000000000000789c */ /* 0x000fc40003f0e870 */
[----:B------:R-:W-:Y:S02]  /*0ec0*/  UMOV UR4, 0x800 ;  /* 0x0000080000047882 */ /* 0x000fe40000000000 */
[----:B------:R-:W-:Y:S01]  /*0ed0*/  FSEL R5, R5, -RZ, P1 ;  /* 0x800000ff05057208 */ /* 0x000fe20000800000 */
[----:B------:R-:W-:-:S04]  /*0ee0*/  FADD R31, R12, R31 ;  /* 0x0000001f0c1f7221 */ /* 0x000fc80000000000 */
[----:B------:R-:W-:Y:S01]  /*0ef0*/  FADD R32, R5, R32 ;  /* 0x0000002005207221 */ /* 0x000fe20000000000 */
[----:B--2---:R-:W-:Y:S02]  /*0f00*/  SEL R20, R20, RZ, P1 ;  /* 0x000000ff14147207 */ /* 0x004fe40000800000 */
[----:B------:R-:W-:Y:S02]  /*0f10*/  SEL R22, R22, RZ, P1 ;  /* 0x000000ff16167207 */ /* 0x000fe40000800000 */
[----:B------:R-:W-:Y:S02]  /*0f20*/  SEL R21, R21, RZ, P1 ;  /* 0x000000ff15157207 */ /* 0x000fe40000800000 */
[----:B------:R-:W-:Y:S01]  /*0f30*/  SEL R23, R23, RZ, P1 ;  /* 0x000000ff17177207 */ /* 0x000fe20000800000 */
[----:B------:R-:W-:Y:S01]  /*0f40*/  FFMA R9, R9, R16, R20 ;  /* 0x0000001009097223 */ /* 0x000fe20000000014 */
[----:B------:R-:W-:Y:S01]  /*0f50*/  FFMA R7, R7, R10, R22 ;  /* 0x0000000a07077223 */ /* 0x000fe20000000016 */
[----:B------:R-:W-:-:S02]  /*0f60*/  FFMA R6, R6, R11, R21 ;  /* 0x0000000b06067223 */ /* 0x000fc40000000015 */
[----:B------:R-:W-:Y:S01]  /*0f70*/  FFMA R4, R4, R8, R23 ;  /* 0x0000000804047223 */ /* 0x000fe20000000017 */
[----:B------:R-:W-:Y:S01]  /*0f80*/  FMUL R7, R7, R7 ;  /* 0x0000000707077220 */ /* 0x000fe20000400000 */
[----:B------:R-:W-:Y:S01]  /*0f90*/  FMUL R9, R9, R9 ;  /* 0x0000000909097220 */ /* 0x000fe20000400000 */
[----:B------:R-:W-:Y:S01]  /*0fa0*/  FMUL R6, R6, R6 ;  /* 0x0000000606067220 */ /* 0x000fe20000400000 */
[----:B------:R-:W-:Y:S02]  /*0fb0*/  FMUL R4, R4, R4 ;  /* 0x0000000404047220 */ /* 0x000fe40000400000 */
[----:B------:R-:W-:Y:S02]  /*0fc0*/  FSEL R11, R7, -RZ, P1 ;  /* 0x800000ff070b7208 */ /* 0x000fe40000800000 */
[----:B------:R-:W-:Y:S02]  /*0fd0*/  FSEL R8, R9, -RZ, P1 ;  /* 0x800000ff09087208 */ /* 0x000fe40000800000 */
[----:B------:R-:W-:-:S02]  /*0fe0*/  FSEL R9, R4, -RZ, P1 ;  /* 0x800000ff04097208 */ /* 0x000fc40000800000 */
[----:B------:R-:W-:Y:S01]  /*0ff0*/  FSEL R7, R6, -RZ, P1 ;  /* 0x800000ff06077208 */ /* 0x000fe20000800000 */
[----:B------:R-:W-:Y:S01]  /*1000*/  FADD R30, R11, R30 ;  /* 0x0000001e0b1e7221 */ /* 0x000fe20000000000 */
[----:B------:R-:W-:Y:S01]  /*1010*/  FADD R25, R8, R25 ;  /* 0x0000001908197221 */ /* 0x000fe20000000000 */
[----:B------:R-:W-:Y:S02]  /*1020*/  FADD R24, R9, R24 ;  /* 0x0000001809187221 */ /* 0x000fe40000000000 */
[----:B------:R-:W-:Y:S01]  /*1030*/  FADD R26, R7, R26 ;  /* 0x0000001a071a7221 */ /* 0x000fe20000000000 */
[----:B------:R-:W-:Y:S05]  /*1040*/  @P4 BRA `(.L_x_0) ;  /* 0xfffff8d000004947 */ /* 0x000fea000383ffff */
[----:B------:R-:W-:Y:S01]  /*1050*/  FADD R25, R25, R26 ;  /* 0x0000001a19197221 */ /* 0x000fe20000000000 */
[----:B------:R-:W0:Y:S01]  /*1060*/  S2R R10, SR_TID.X ;  /* 0x00000000000a7919 */ /* 0x000e220000002100 */
[----:B------:R-:W-:Y:S02]  /*1070*/  UPLOP3.LUT UP0, UPT, UPT, UPT, UPT, 0x80, 0x0 ;  /* 0x000000000000789c */ /* 0x000fe40003f0f070 */
[----:B------:R-:W-:Y:S01]  /*1080*/  FADD R25, R30, R25 ;  /* 0x000000191e197221 */ /* 0x000fe20000000000 */
[----:B------:R-:W-:Y:S06]  /*1090*/  BAR.SYNC 0x0 ;  /* 0x0000000000007b1d */ /* 0x000fec0000000000 */
[----:B------:R-:W-:Y:S01]  /*10a0*/  FADD R24, R24, R25 ;  /* 0x0000001918187221 */ /* 0x000fe20000000000 */
[----:B------:R-:W-:-:S03]  /*10b0*/  UMOV UR4, URZ ;  /* 0x0000003f00047c82 */ /* 0x000fc60008000000 */
[----:B------:R-:W-:-:S04]  /*10c0*/  FADD R31, R31, R24 ;  /* 0x000000181f1f7221 */ /* 0x000fc80000000000 */
[----:B------:R-:W-:-:S04]  /*10d0*/  FADD R31, R32, R31 ;  /* 0x0000001f201f7221 */ /* 0x000fc80000000000 */
[----:B------:R-:W-:Y:S01]  /*10e0*/  FADD R36, R36, R31 ;  /* 0x0000001f24247221 */ /* 0x000fe20000000000 */
[----:B0-----:R-:W-:-:S03]  /*10f0*/  SHF.R.U32.HI R11, RZ, 0x3, R10 ;  /* 0x00000003ff0b7819 */ /* 0x001fc6000001160a */
[----:B------:R-:W-:Y:S01]  /*1100*/  FADD R36, R27, R36 ;  /* 0x000000241b247221 */ /* 0x000fe20000000000 */
[----:B------:R-:W-:-:S04]  /*1110*/  LOP3.LUT R12, R11, 0x1c, RZ, 0xc0, !PT ;  /* 0x0000001c0b0c7812 */ /* 0x000fc800078ec0ff */
        /* <DEDUP_REMOVED lines=19> */
[----:B0-----:R-:W-:-:S05]  /*1250*/  FADD R7, R4, R7 ;  /* 0x0000000704077221 */ /* 0x001fca0000000000 */
[----:B------:R-:W-:Y:S04]  /*1260*/  @P0 STS [R10.X4], R7 ;  /* 0x000000070a000388 */ /* 0x000fe80000004800 */
[----:B------:R-:W-:Y:S06]  /*1270*/  BAR.SYNC 0x0 ;  /* 0x0000000000007b1d */ /* 0x000fec0000000000 */
[----:B------:R-:W0:Y:S02]  /*1280*/  LDS R6, [RZ] ;  /* 0x00000000ff067984 */ /* 0x000e240000000800 */
[----:B0-----:R-:W-:-:S04]  /*1290*/  FFMA R6, R6, R9, 9.9999997473787516356e-06 ;  /* 0x3727c5ac06067423 */ /* 0x001fc80000000009 */
[----:B------:R0:W1:Y:S03]  /*12a0*/  MUFU.RSQ R32, R6 ;  /* 0x0000000600207308 */ /* 0x0000660000001400 */
.L_x_1:
[----:B------:R-:W-:Y:S01]  /*12b0*/  LOP3.LUT R29, R33, UR4, RZ, 0xfc, !PT ;  /* 0x00000004211d7c12 */ /* 0x000fe2000f8efcff */
[----:B0-----:R-:W-:Y:S01]  /*12c0*/  IMAD.MOV.U32 R34, RZ, RZ, 0x2 ;  /* 0x00000002ff227424 */ /* 0x001fe200078e00ff */
[----:B------:R-:W-:Y:S01]  /*12d0*/  CS2R R4, SRZ ;  /* 0x0000000000047805 */ /* 0x000fe2000001ff00 */
[----:B0-----:R-:W-:Y:S01]  /*12e0*/  CS2R R6, SRZ ;  /* 0x0000000000067805 */ /* 0x001fe2000001ff00 */
[----:B------:R-:W-:Y:S01]  /*12f0*/  ISETP.GE.U32.AND P1, PT, R29, 0x900, PT ;  /* 0x000009001d00780c */ /* 0x000fe20003f26070 */
[C---:B------:R-:W-:Y:S01]  /*1300*/  IMAD R35, R0.reuse, 0x900, R29 ;  /* 0x0000090000237824 */ /* 0x040fe200078e021d */
[----:B------:R-:W-:Y:S01]  /*1310*/  MOV R28, 0x4 ;  /* 0x00000004001c7802 */ /* 0x000fe20000000f00 */
[----:B------:R-:W-:Y:S01]  /*1320*/  CS2R R8, SRZ ;  /* 0x0000000000087805 */ /* 0x000fe2000001ff00 */
[----:B------:R-:W-:Y:S01]  /*1330*/  ISETP.LT.AND P2, PT, R0, 0x4, !P1 ;  /* 0x000000040000780c */ /* 0x000fe20004f41270 */
[----:B------:R-:W-:Y:S01]  /*1340*/  IMAD.WIDE R16, R35, R34, c[0x0][0x160] ;  /* 0x0000580023107625 */ /* 0x000fe200078e0222 */
[----:B------:R-:W-:-:S03]  /*1350*/  CS2R R10, SRZ ;  /* 0x00000000000a7805 */ /* 0x000fc6000001ff00 */
[-C--:B------:R-:W-:Y:S01]  /*1360*/  IMAD.WIDE.U32 R22, R29, R28.reuse, c[0x0][0x168] ;  /* 0x00005a001d167625 */ /* 0x080fe200078e001c */
[----:B------:R-:W-:Y:S01]  /*1370*/  CS2R R12, SRZ ;  /* 0x00000000000c7805 */ /* 0x000fe2000001ff00 */
[----:B------:R-:W-:Y:S02]  /*1380*/  CS2R R14, SRZ ;  /* 0x00000000000e7805 */ /* 0x000fe4000001ff00 */
[----:B------:R-:W-:Y:S01]  /*1390*/  IMAD.WIDE R24, R35, R28, c[0x0][0x170] ;  /* 0x00005c0023187625 */ /* 0x000fe200078e021c */
[----:B------:R-:W2:Y:S04]  /*13a0*/  @!P1 LDG.E.EL.128 R8, [R22.64] ;  /* 0x0000000616089981 */ /* 0x000ea8000c2e1d00 */
[----:B------:R0:W3:Y:S04]  /*13b0*/  @P2 LDG.E.EF.128 R4, [R16.64] ;  /* 0x0000000610042981 */ /* 0x0000e8000c0e1d00 */
[----:B------:R4:W5:Y:S01]  /*13c0*/  @P2 LDG.E.EF.128 R12, [R24.64] ;  /* 0x00000006180c2981 */ /* 0x000962000c0e1d00 */
[----:B------:R-:W-:-:S02]  /*13d0*/  LOP3.LUT R21, R3, UR4, RZ, 0xfc, !PT ;  /* 0x0000000403157c12 */ /* 0x000fc4000f8efcff */
[----:B------:R-:W-:-:S03]  /*13e0*/  IADD3 R20, P0, R33, UR4, RZ ;  /* 0x0000000421147c10 */ /* 0x000fc6000ff1e0ff */
[----:B------:R-:W-:Y:S01]  /*13f0*/  IMAD R27, R0, 0x900, R21 ;  /* 0x00000900001b7824 */ /* 0x000fe200078e0215 */
[----:B------:R-:W-:Y:S01]  /*1400*/  IADD3.X R21, RZ, RZ, RZ, P0, !PT ;  /* 0x000000ffff157210 */ /* 0x000fe200007fe4ff */
[----:B0-----:R-:W-:Y:S01]  /*1410*/  CS2R R16, SRZ ;  /* 0x0000000000107805 */ /* 0x001fe2000001ff00 */
[----:B------:R-:W-:Y:S01]  /*1420*/  CS2R R18, SRZ ;  /* 0x0000000000127805 */ /* 0x000fe2000001ff00 */
[----:B----4-:R-:W-:-:S05]  /*1430*/  IMAD.WIDE R24, R27, R28, c[0x0][0x170] ;  /* 0x00005c001b187625 */ /* 0x010fca00078e021c */
[----:B------:R0:W4:Y:S01]  /*1440*/  @P2 LDG.E.EF.128 R16, [R24.64] ;  /* 0x0000000618102981 */ /* 0x000122000c0e1d00 */
[----:B--2---:R-:W-:Y:S02]  /*1450*/  SEL R8, R8, RZ, !P1 ;  /* 0x000000ff08087207 */ /* 0x004fe40004800000 */
[----:B---3--:R-:W-:-:S04]  /*1460*/  SEL R36, R4, RZ, P2 ;  /* 0x000000ff04247207 */ /* 0x008fc80001000000 */
[----:B------:R-:W-:Y:S01]  /*1470*/  SHF.L.U32 R37, R36, 0x10, RZ ;  /* 0x0000001024257819 */ /* 0x000fe200000006ff */
[----:B------:R-:W-:Y:S01]  /*1480*/  FADD R8, R8, 1 ;  /* 0x3f80000008087421 */ /* 0x000fe20000000000 */
[----:B-----5:R-:W-:-:S03]  /*1490*/  SEL R22, R12, RZ, P2 ;  /* 0x000000ff0c167207 */ /* 0x020fc60001000000 */
[----:B------:R-:W-:Y:S01]  /*14a0*/  FMUL R37, R2, R37 ;  /* 0x0000002502257220 */ /* 0x000fe20000400000 */
[----:B------:R-:W-:-:S03]  /*14b0*/  SHF.L.U32 R4, R20, 0x2, RZ ;  /* 0x0000000214047819 */ /* 0x000fc600000006ff */
[----:B------:R-:W-:Y:S01]  /*14c0*/  FFMA R37, R37, R8, R22 ;  /* 0x0000000825257223 */ /* 0x000fe20000000016 */
[----:B------:R-:W-:Y:S02]  /*14d0*/  SEL R8, R5, RZ, P2 ;  /* 0x000000ff05087207 */ /* 0x000fe40001000000 */
[----:B------:R-:W-:Y:S02]  /*14e0*/  SHF.L.U64.HI R12, R20, 0x2, R21 ;  /* 0x00000002140c7819 */ /* 0x000fe40000010215 */
[----:B------:R-:W-:Y:S01]  /*14f0*/  IADD3 R26, P0, R4, c[0x0][0x168], RZ ;  /* 0x00005a00041a7a10 */ /* 0x000fe20007f1e0ff */
[----:B------:R-:W-:Y:S01]  /*1500*/  CS2R R20, SRZ ;  /* 0x0000000000147805 */ /* 0x000fe2000001ff00 */
[----:B------:R-:W-:Y:S01]  /*1510*/  SEL R5, R10, RZ, !P1 ;  /* 0x000000ff0a057207 */ /* 0x000fe20004800000 */
[----:B------:R-:W-:Y:S01]  /*1520*/  CS2R R22, SRZ ;  /* 0x0000000000167805 */ /* 0x000fe2000001ff00 */
[----:B------:R-:W-:Y:S02]  /*1530*/  SHF.L.U32 R31, R8, 0x10, RZ ;  /* 0x00000010081f7819 */ /* 0x000fe400000006ff */
[----:B------:R-:W-:Y:S01]  /*1540*/  IADD3.X R27, R12, c[0x0][0x16c], RZ, P0, !PT ;  /* 0x00005b000c1b7a10 */ /* 0x000fe200007fe4ff */
[----:B------:R-:W-:Y:S01]  /*1550*/  FADD R5, R5, 1 ;  /* 0x3f80000005057421 */ /* 0x000fe20000000000 */
[----:B0-----:R-:W-:Y:S01]  /*1560*/  SEL R25, R14, RZ, P2 ;  /* 0x000000ff0e197207 */ /* 0x001fe20001000000 */
[----:B------:R-:W-:Y:S01]  /*1570*/  FMUL R10, R2, R31 ;  /* 0x0000001f020a7220 */ /* 0x000fe20000400000 */
[----:B------:R-:W-:Y:S01]  /*1580*/  IADD3 R4, P0, R4, c[0x0][0x178], RZ ;  /* 0x00005e0004047a10 */ /* 0x000fe20007f1e0ff */
[----:B------:R0:W2:Y:S02]  /*1590*/  @!P1 LDG.E.EL.128 R20, [R26.64+0x10] ;  /* 0x000010061a149981 */ /* 0x0000a4000c2e1d00 */
[----:B------:R-:W-:Y:S01]  /*15a0*/  FFMA R10, R10, R5, R25 ;  /* 0x000000050a0a7223 */ /* 0x000fe20000000019 */
[----:B------:R-:W-:Y:S01]  /*15b0*/  IADD3.X R5, R12, c[0x0][0x17c], RZ, P0, !PT ;  /* 0x00005f000c057a10 */ /* 0x000fe200007fe4ff */
[----:B------:R-:W-:Y:S01]  /*15c0*/  CS2R R24, SRZ ;  /* 0x0000000000187805 */ /* 0x000fe2000001ff00 */
[----:B0-----:R-:W-:Y:S01]  /*15d0*/  CS2R R26, SRZ ;  /* 0x00000000001a7805 */ /* 0x001fe2000001ff00 */
[----:B------:R-:W-:-:S05]  /*15e0*/  CS2R R30, SRZ ;  /* 0x00000000001e7805 */ /* 0x000fca000001ff00 */
[----:B------:R0:W3:Y:S02]  /*15f0*/  @!P1 LDG.E.EL.128 R24, [R4.64+0x10] ;  /* 0x0000100604189981 */ /* 0x0000e4000c2e1d00 */
[----:B0-----:R-:W-:Y:S02]  /*1600*/  IMAD.WIDE.U32 R4, R29, R28, c[0x0][0x178] ;  /* 0x00005e001d047625 */ /* 0x001fe400078e001c */
[----:B------:R-:W-:-:S06]  /*1610*/  CS2R R28, SRZ ;  /* 0x00000000001c7805 */ /* 0x000fcc000001ff00 */
[----:B------:R0:W5:Y:S01]  /*1620*/  @!P1 LDG.E.EL.128 R28, [R4.64] ;  /* 0x00000006041c9981 */ /* 0x000162000c2e1d00 */
[----:B------:R-:W-:Y:S02]  /*1630*/  PRMT R36, R36, 0x7632, R36 ;  /* 0x0000763224247816 */ /* 0x000fe40000000024 */
[----:B------:R-:W-:-:S03]  /*1640*/  SEL R12, R9, RZ, !P1 ;  /* 0x000000ff090c7207 */ /* 0x000fc60004800000 */
[----:B------:R-:W-:Y:S01]  /*1650*/  IMAD.U32 R9, R36, 0x10000, RZ ;  /* 0x0001000024097824 */ /* 0x000fe200078e00ff */
[----:B------:R-:W-:Y:S01]  /*1660*/  SEL R14, R13, RZ, P2 ;  /* 0x000000ff0d0e7207 */ /* 0x000fe20001000000 */
[----:B------:R-:W-:Y:S02]  /*1670*/  FADD R12, R12, 1 ;  /* 0x3f8000000c0c7421 */ /* 0x000fe40000000000 */
[----:B------:R-:W-:Y:S01]  /*1680*/  FMUL R9, R2, R9 ;  /* 0x0000000902097220 */ /* 0x000fe20000400000 */
[----:B------:R-:W-:-:S03]  /*1690*/  PRMT R8, R8, 0x7632, R8 ;  /* 0x0000763208087816 */ /* 0x000fc60000000008 */
[----:B------:R-:W-:Y:S01]  /*16a0*/  FFMA R9, R9, R12, R14 ;  /* 0x0000000c09097223 */ /* 0x000fe2000000000e */
[----:B------:R-:W-:Y:S02]  /*16b0*/  SEL R12, R11, RZ, !P1 ;  /* 0x000000ff0b0c7207 */ /* 0x000fe40004800000 */
[----:B------:R-:W-:Y:S02]  /*16c0*/  SHF.L.U32 R11, R8, 0x10, RZ ;  /* 0x00000010080b7819 */ /* 0x000fe400000006ff */
[----:B------:R-:W-:Y:S01]  /*16d0*/  SEL R8, R15, RZ, P2 ;  /* 0x000000ff0f087207 */ /* 0x000fe20001000000 */
[----:B0-----:R-:W-:Y:S01]  /*16e0*/  FADD R4, R12, 1 ;  /* 0x3f8000000c047421 */ /* 0x001fe20000000000 */
[----:B------:R-:W-:Y:S01]  /*16f0*/  SEL R6, R6, RZ, P2 ;  /* 0x000000ff06067207 */ /* 0x000fe20001000000 */
[----:B------:R-:W-:-:S04]  /*1700*/  FMUL R5, R2, R11 ;  /* 0x0000000b02057220 */ /* 0x000fc80000400000 */
[----:B------:R-:W-:Y:S01]  /*1710*/  FFMA R5, R5, R4, R8 ;  /* 0x0000000405057223 */ /* 0x000fe20000000008 */
[----:B------:R-:W-:Y:S02]  /*1720*/  PRMT R4, R6, 0x7632, R4 ;  /* 0x0000763206047816 */ /* 0x000fe40000000004 */
[----:B------:R-:W-:Y:S02]  /*1730*/  SEL R7, R7, RZ, P2 ;  /* 0x000000ff07077207 */ /* 0x000fe40001000000 */
[----:B------:R-:W-:Y:S02]  /*1740*/  SHF.L.U32 R13, R4, 0x10, RZ ;  /* 0x00000010040d7819 */ /* 0x000fe400000006ff */
[----:B------:R-:W-:Y:S02]  /*1750*/  SHF.L.U32 R11, R6, 0x10, RZ ;  /* 0x00000010060b7819 */ /* 0x000fe400000006ff */
[----:B------:R-:W-:Y:S01]  /*1760*/  PRMT R4, R7, 0x7632, R4 ;  /* 0x0000763207047816 */ /* 0x000fe20000000004 */
[----:B------:R-:W-:Y:S01]  /*1770*/  FMUL R6, R2, R13 ;  /* 0x0000000d02067220 */ /* 0x000fe20000400000 */
[----:B----4-:R-:W-:Y:S01]  /*1780*/  SEL R16, R16, RZ, P2 ;  /* 0x000000ff10107207 */ /* 0x010fe20001000000 */
[----:B------:R-:W-:Y:S01]  /*1790*/  FMUL R11, R2, R11 ;  /* 0x0000000b020b7220 */ /* 0x000fe20000400000 */
[----:B------:R-:W-:-:S02]  /*17a0*/  SEL R17, R17, RZ, P2 ;  /* 0x000000ff11117207 */ /* 0x000fc40001000000 */
[----:B------:R-:W-:Y:S02]  /*17b0*/  SHF.L.U32 R13, R7, 0x10, RZ ;  /* 0x00000010070d7819 */ /* 0x000fe400000006ff */
[----:B------:R-:W-:Y:S02]  /*17c0*/  SHF.L.U32 R15, R4, 0x10, RZ ;  /* 0x00000010040f7819 */ /* 0x000fe400000006ff */
[----:B------:R-:W-:Y:S02]  /*17d0*/  SEL R18, R18, RZ, P2 ;  /* 0x000000ff12127207 */ /* 0x000fe40001000000 */
[----:B------:R-:W-:Y:S01]  /*17e0*/  SEL R19, R19, RZ, P2 ;  /* 0x000000ff13137207 */ /* 0x000fe20001000000 */
[----:B------:R-:W-:Y:S01]  /*17f0*/  FMUL R4, R2, R15 ;  /* 0x0000000f02047220 */ /* 0x000fe20000400000 */
[C---:B-1----:R-:W-:Y:S01]  /*1800*/  FMUL R37, R32.reuse, R37 ;  /* 0x0000002520257220 */ /* 0x042fe20000400000 */
[C---:B------:R-:W-:Y:S01]  /*1810*/  FMUL R10, R32.reuse, R10 ;  /* 0x0000000a200a7220 */ /* 0x040fe20000400000 */
[C---:B------:R-:W-:Y:S01]  /*1820*/  FMUL R9, R32.reuse, R9 ;  /* 0x0000000920097220 */ /* 0x040fe20000400000 */
[----:B------:R-:W-:Y:S01]  /*1830*/  FMUL R5, R32, R5 ;  /* 0x0000000520057220 */ /* 0x000fe20000400000 */
[----:B------:R-:W-:Y:S01]  /*1840*/  PLOP3.LUT P0, PT, PT, PT, UP0, 0x80, 0x0 ;  /* 0x000000000000781c */ /* 0x000fe20003f0f008 */
[----:B------:R-:W-:Y:S01]  /*1850*/  IMAD.WIDE R34, R35, R34, c[0x0][0x188] ;  /* 0x0000620023227625 */ /* 0x000fe200078e0222 */
[----:B------:R-:W-:-:S02]  /*1860*/  UPLOP3.LUT UP0, UPT, UPT, UPT, UPT, 0x40, 0x0 ;  /* 0x000000000000789c */ /* 0x000fc40003f0e870 */
[----:B------:R-:W-:Y:S01]  /*1870*/  UMOV UR4, 0x800 ;  /* 0x0000080000047882 */ /* 0x000fe20000000000 */
[----:B--2---:R-:W-:Y:S02]  /*1880*/  SEL R20, R20, RZ, !P1 ;  /* 0x000000ff14147207 */ /* 0x004fe40004800000 */
[----:B------:R-:W-:Y:S02]  /*1890*/  SEL R21, R21, RZ, !P1 ;  /* 0x000000ff15157207 */ /* 0x000fe40004800000 */
[----:B------:R-:W-:Y:S01]  /*18a0*/  SEL R22, R22, RZ, !P1 ;  /* 0x000000ff16167207 */ /* 0x000fe20004800000 */
[----:B------:R-:W-:Y:S01]  /*18b0*/  FADD R20, R20, 1 ;  /* 0x3f80000014147421 */ /* 0x000fe20000000000 */
[----:B------:R-:W-:Y:S01]  /*18c0*/  SEL R23, R23, RZ, !P1 ;  /* 0x000000ff17177207 */ /* 0x000fe20004800000 */
[----:B------:R-:W-:Y:S02]  /*18d0*/  FADD R21, R21, 1 ;  /* 0x3f80000015157421 */ /* 0x000fe40000000000 */
[----:B------:R-:W-:Y:S01]  /*18e0*/  FFMA R7, R11, R20, R16 ;  /* 0x000000140b077223 */ /* 0x000fe20000000010 */
[----:B------:R-:W-:Y:S01]  /*18f0*/  FMUL R11, R2, R13 ;  /* 0x0000000d020b7220 */ /* 0x000fe20000400000 */
[----:B------:R-:W-:Y:S01]  /*1900*/  FFMA R17, R6, R21, R17 ;  /* 0x0000001506117223 */ /* 0x000fe20000000011 */
[----:B------:R-:W-:Y:S01]  /*1910*/  FADD R22, R22, 1 ;  /* 0x3f80000016167421 */ /* 0x000fe20000000000 */
[----:B------:R-:W-:Y:S01]  /*1920*/  FADD R23, R23, 1 ;  /* 0x3f80000017177421 */ /* 0x000fe20000000000 */
[----:B---3--:R-:W-:Y:S01]  /*1930*/  SEL R25, R25, RZ, !P1 ;  /* 0x000000ff19197207 */ /* 0x008fe20004800000 */
[C---:B------:R-:W-:Y:S01]  /*1940*/  FMUL R6, R32.reuse, R7 ;  /* 0x0000000720067220 */ /* 0x040fe20000400000 */
[----:B------:R-:W-:Y:S01]  /*1950*/  FFMA R11, R11, R22, R18 ;  /* 0x000000160b0b7223 */ /* 0x000fe20000000012 */
[----:B------:R-:W-:Y:S01]  /*1960*/  FMUL R7, R32, R17 ;  /* 0x0000001120077220 */ /* 0x000fe20000400000 */
[----:B------:R-:W-:Y:S01]  /*1970*/  SEL R27, R27, RZ, !P1 ;  /* 0x000000ff1b1b7207 */ /* 0x000fe20004800000 */
[----:B------:R-:W-:Y:S01]  /*1980*/  FADD R8, R25, 1 ;  /* 0x3f80000019087421 */ /* 0x000fe20000000000 */
[----:B------:R-:W-:Y:S01]  /*1990*/  FFMA R19, R4, R23, R19 ;  /* 0x0000001704137223 */ /* 0x000fe20000000013 */
[----:B------:R-:W-:Y:S01]  /*19a0*/  SEL R24, R24, RZ, !P1 ;  /* 0x000000ff18187207 */ /* 0x000fe20004800000 */
[----:B------:R-:W-:Y:S01]  /*19b0*/  FMUL R4, R32, R11 ;  /* 0x0000000b20047220 */ /* 0x000fe20000400000 */
[----:B------:R-:W-:Y:S01]  /*19c0*/  SEL R26, R26, RZ, !P1 ;  /* 0x000000ff1a1a7207 */ /* 0x000fe20004800000 */
[----:B------:R-:W-:Y:S01]  /*19d0*/  FMUL R7, R7, R8 ;  /* 0x0000000807077220 */ /* 0x000fe20000400000 */
[----:B------:R-:W-:Y:S01]  /*19e0*/  FADD R8, R27, 1 ;  /* 0x3f8000001b087421 */ /* 0x000fe20000000000 */
[----:B------:R-:W-:Y:S01]  /*19f0*/  FMUL R19, R32, R19 ;  /* 0x0000001320137220 */ /* 0x000fe20000400000 */
[----:B------:R-:W-:Y:S01]  /*1a00*/  FADD R13, R24, 1 ;  /* 0x3f800000180d7421 */ /* 0x000fe20000000000 */
[----:B------:R-:W-:Y:S01]  /*1a10*/  FADD R15, R26, 1 ;  /* 0x3f8000001a0f7421 */ /* 0x000fe20000000000 */
[----:B-----5:R-:W-:-:S02]  /*1a20*/  SEL R28, R28, RZ, !P1 ;  /* 0x000000ff1c1c7207 */ /* 0x020fc40004800000 */
[----:B------:R-:W-:Y:S02]  /*1a30*/  SEL R12, R29, RZ, !P1 ;  /* 0x000000ff1d0c7207 */ /* 0x000fe40004800000 */
[----:B------:R-:W-:Y:S02]  /*1a40*/  SEL R11, R30, RZ, !P1 ;  /* 0x000000ff1e0b7207 */ /* 0x000fe40004800000 */
[----:B------:R-:W-:Y:S01]  /*1a50*/  SEL R14, R31, RZ, !P1 ;  /* 0x000000ff1f0e7207 */ /* 0x000fe20004800000 */
[----:B------:R-:W-:Y:S01]  /*1a60*/  FMUL R19, R19, R8 ;  /* 0x0000000813137220 */ /* 0x000fe20000400000 */
[----:B------:R-:W-:Y:S01]  /*1a70*/  FADD R8, R28, 1 ;  /* 0x3f8000001c087421 */ /* 0x000fe20000000000 */
[----:B------:R-:W-:Y:S01]  /*1a80*/  FADD R12, R12, 1 ;  /* 0x3f8000000c0c7421 */ /* 0x000fe20000000000 */
[----:B------:R-:W-:Y:S01]  /*1a90*/  FADD R11, R11, 1 ;  /* 0x3f8000000b0b7421 */ /* 0x000fe20000000000 */
[----:B------:R-:W-:Y:S01]  /*1aa0*/  FADD R14, R14, 1 ;  /* 0x3f8000000e0e7421 */ /* 0x000fe20000000000 */
[----:B------:R-:W-:Y:S01]  /*1ab0*/  FMUL R6, R6, R13 ;  /* 0x0000000d06067220 */ /* 0x000fe20000400000 */
[----:B------:R-:W-:Y:S01]  /*1ac0*/  FMUL R4, R4, R15 ;  /* 0x0000000f04047220 */ /* 0x000fe20000400000 */
[----:B------:R-:W-:Y:S01]  /*1ad0*/  FMUL R8, R37, R8 ;  /* 0x0000000825087220 */ /* 0x000fe20000400000 */
[----:B------:R-:W-:Y:S01]  /*1ae0*/  FMUL R10, R10, R11 ;  /* 0x0000000b0a0a7220 */ /* 0x000fe20000400000 */
[----:B------:R-:W-:Y:S01]  /*1af0*/  FMUL R9, R9, R12 ;  /* 0x0000000c09097220 */ /* 0x000fe20000400000 */
[----:B------:R-:W-:Y:S01]  /*1b00*/  FMUL R5, R5, R14 ;  /* 0x0000000e05057220 */ /* 0x000fe20000400000 */
[----:B------:R-:W-:-:S02]  /*1b10*/  F2FP.BF16.PACK_AB R6, R7, R6 ;  /* 0x000000060706723e */ /* 0x000fc400000010ff */
[----:B------:R-:W-:Y:S02]  /*1b20*/  F2FP.BF16.PACK_AB R7, R19, R4 ;  /* 0x000000041307723e */ /* 0x000fe400000010ff */
[----:B------:R-:W-:Y:S02]  /*1b30*/  F2FP.BF16.PACK_AB R4, R9, R8 ;  /* 0x000000080904723e */ /* 0x000fe400000010ff */
[----:B------:R-:W-:-:S05]  /*1b40*/  F2FP.BF16.PACK_AB R5, R5, R10 ;  /* 0x0000000a0505723e */ /* 0x000fca00000010ff */
[----:B------:R0:W-:Y:S01]  /*1b50*/  @P2 STG.E.128 [R34.64], R4 ;  /* 0x0000000422002986 */ /* 0x0001e2000c101d06 */
[----:B------:R-:W-:Y:S05]  /*1b60*/  @P0 BRA `(.L_x_1) ;  /* 0xfffff74000000947 */ /* 0x000fea000383ffff */
[----:B------:R-:W-:Y:S05]  /*1b70*/  EXIT ;  /* 0x000000000000794d */ /* 0x000fea0003800000 */
.L_x_2:
[----:B------:R-:W-:-:S00]  /*1b80*/  BRA `(.L_x_2) ;  /* 0xfffffff000007947 */ /* 0x000fc0000383ffff */
[----:B------:R-:W-:-:S00]  /*1b90*/  NOP ;  /* 0x0000000000007918 */ /* 0x000fc00000000000 */
        /* <DEDUP_REMOVED lines=14> */
.L_x_3:


//--------------------- .nv.global.init           --------------------------
	.section	.nv.global.init,"aw",@progbits
.nv.global.init:
	.type		_$_str,@object
	.size		_$_str,(.L_0 - _$_str)
_$_str:
        /*0000*/ 	.byte	0x5f, 0x5f, 0x43, 0x55, 0x44, 0x41, 0x5f, 0x46, 0x54, 0x5a, 0x00
.L_0:


//--------------------- .nv.shared.triton__0d1d2d3d4d5d67de --------------------------
	.section	.nv.shared.triton__0d1d2d3d4d5d67de,"aw",@nobits
	.align	16
